	.headerflags	@"EF_CUDA_TEXMODE_UNIFIED EF_CUDA_64BIT_ADDRESS EF_CUDA_ACCELERATORS EF_CUDA_SM90 EF_CUDA_VIRTUAL_SM(EF_CUDA_SM90)"
	.elftype	@"ET_EXEC"


//--------------------- .nv.info                  --------------------------
	.section	.nv.info,"",@"SHT_CUDA_INFO"
	.align	4


	//----- nvinfo : EIATTR_REGCOUNT
	.align		4
        /*0000*/ 	.byte	0x04, 0x2f
        /*0002*/ 	.short	(.L_1 - .L_0)
	.align		4
.L_0:
        /*0004*/ 	.word	index@(triton_poi_fused_max_pool2d_with_indices_76)
        /*0008*/ 	.word	0x00000012


	//----- nvinfo : EIATTR_MIN_STACK_SIZE
	.align		4
.L_1:
        /*000c*/ 	.byte	0x04, 0x12
        /*000e*/ 	.short	(.L_3 - .L_2)
	.align		4
.L_2:
        /*0010*/ 	.word	index@(triton_poi_fused_max_pool2d_with_indices_76)
        /*0014*/ 	.word	0x00000000


	//----- nvinfo : EIATTR_FRAME_SIZE
	.align		4
.L_3:
        /*0018*/ 	.byte	0x04, 0x11
        /*001a*/ 	.short	(.L_5 - .L_4)
	.align		4
.L_4:
        /*001c*/ 	.word	index@(triton_poi_fused_max_pool2d_with_indices_76)
        /*0020*/ 	.word	0x00000000


	//----- nvinfo : EIATTR_MIN_STACK_SIZE
	.align		4
.L_5:
        /*0024*/ 	.byte	0x04, 0x12
        /*0026*/ 	.short	(.L_7 - .L_6)
	.align		4
.L_6:
        /*0028*/ 	.word	index@(triton_poi_fused_max_pool2d_with_indices_76)
        /*002c*/ 	.word	0x00000000
.L_7:


//--------------------- .nv.info.triton_poi_fused_max_pool2d_with_indices_76 --------------------------
	.section	.nv.info.triton_poi_fused_max_pool2d_with_indices_76,"",@"SHT_CUDA_INFO"
	.sectionflags	@""
	.align	4


	//----- nvinfo : EIATTR_CUDA_API_VERSION
	.align		4
        /*0000*/ 	.byte	0x04, 0x37
        /*0002*/ 	.short	(.L_9 - .L_8)
.L_8:
        /*0004*/ 	.word	0x0000007c


	//----- nvinfo : EIATTR_KPARAM_INFO
	.align		4
.L_9:
        /*0008*/ 	.byte	0x04, 0x17
        /*000a*/ 	.short	(.L_11 - .L_10)
.L_10:
        /*000c*/ 	.word	0x00000000
        /*0010*/ 	.short	0x0003
        /*0012*/ 	.short	0x0018
        /*0014*/ 	.byte	0x00, 0xf0, 0x11, 0x00


	//----- nvinfo : EIATTR_KPARAM_INFO
	.align		4
.L_11:
        /*0018*/ 	.byte	0x04, 0x17
        /*001a*/ 	.short	(.L_13 - .L_12)
.L_12:
        /*001c*/ 	.word	0x00000000
        /*0020*/ 	.short	0x0002
        /*0022*/ 	.short	0x0010
        /*0024*/ 	.byte	0x00, 0xf4, 0x21, 0x00


	//----- nvinfo : EIATTR_KPARAM_INFO
	.align		4
.L_13:
        /*0028*/ 	.byte	0x04, 0x17
        /*002a*/ 	.short	(.L_15 - .L_14)
.L_14:
        /*002c*/ 	.word	0x00000000
        /*0030*/ 	.short	0x0001
        /*0032*/ 	.short	0x0008
        /*0034*/ 	.byte	0x00, 0xf4, 0x21, 0x00


	//----- nvinfo : EIATTR_KPARAM_INFO
	.align		4
.L_15:
        /*0038*/ 	.byte	0x04, 0x17
        /*003a*/ 	.short	(.L_17 - .L_16)
.L_16:
        /*003c*/ 	.word	0x00000000
        /*0040*/ 	.short	0x0000
        /*0042*/ 	.short	0x0000
        /*0044*/ 	.byte	0x00, 0xf4, 0x21, 0x00


	//----- nvinfo : EIATTR_SPARSE_MMA_MASK
	.align		4
.L_17:
        /*0048*/ 	.byte	0x03, 0x50
        /*004a*/ 	.short	0x0000


	//----- nvinfo : EIATTR_MAXREG_COUNT
	.align		4
        /*004c*/ 	.byte	0x03, 0x1b
        /*004e*/ 	.short	0x00ff


	//----- nvinfo : EIATTR_EXIT_INSTR_OFFSETS
	.align		4
        /*0050*/ 	.byte	0x04, 0x1c
        /*0052*/ 	.short	(.L_19 - .L_18)


	//   ....[0]....
.L_18:
        /*0054*/ 	.word	0x000002a0


	//----- nvinfo : EIATTR_REQNTID
	.align		4
.L_19:
        /*0058*/ 	.byte	0x04, 0x10
        /*005a*/ 	.short	(.L_21 - .L_20)
.L_20:
        /*005c*/ 	.word	0x00000080
        /*0060*/ 	.word	0x00000001
        /*0064*/ 	.word	0x00000001


	//----- nvinfo : EIATTR_CBANK_PARAM_SIZE
	.align		4
.L_21:
        /*0068*/ 	.byte	0x03, 0x19
        /*006a*/ 	.short	0x001c


	//----- nvinfo : EIATTR_PARAM_CBANK
	.align		4
        /*006c*/ 	.byte	0x04, 0x0a
        /*006e*/ 	.short	(.L_23 - .L_22)
	.align		4
.L_22:
        /*0070*/ 	.word	index@(.nv.constant0.triton_poi_fused_max_pool2d_with_indices_76)
        /*0074*/ 	.short	0x0210
        /*0076*/ 	.short	0x001c


	//----- nvinfo : EIATTR_SW_WAR
	.align		4
.L_23:
        /*0078*/ 	.byte	0x04, 0x36
        /*007a*/ 	.short	(.L_25 - .L_24)
.L_24:
        /*007c*/ 	.word	0x00000008
.L_25:


//--------------------- .nv.callgraph             --------------------------
	.section	.nv.callgraph,"",@"SHT_CUDA_CALLGRAPH"
	.align	4
	.sectionentsize	8
	.align		4
        /*0000*/ 	.word	0x00000000
	.align		4
        /*0004*/ 	.word	0xffffffff
	.align		4
        /*0008*/ 	.word	0x00000000
	.align		4
        /*000c*/ 	.word	0xfffffffe
	.align		4
        /*0010*/ 	.word	0x00000000
	.align		4
        /*0014*/ 	.word	0xfffffffd
	.align		4
        /*0018*/ 	.word	0x00000000
	.align		4
        /*001c*/ 	.word	0xfffffffc


//--------------------- .text.triton_poi_fused_max_pool2d_with_indices_76 --------------------------
	.section	.text.triton_poi_fused_max_pool2d_with_indices_76,"ax",@progbits
	.align	128
        .global         triton_poi_fused_max_pool2d_with_indices_76
        .type           triton_poi_fused_max_pool2d_with_indices_76,@function
        .size           triton_poi_fused_max_pool2d_with_indices_76,(.L_x_1 - triton_poi_fused_max_pool2d_with_indices_76)
        .other          triton_poi_fused_max_pool2d_with_indices_76,@"STO_CUDA_ENTRY STV_DEFAULT"
triton_poi_fused_max_pool2d_with_indices_76:
.text.triton_poi_fused_max_pool2d_with_indices_76:
[----:B------:R-:W-:Y:S01]  /*0000*/  LDC R1, c[0x0][0x28] ;  /* 0x00000a00ff017b82 */ /* 0x000fe20000000800 */
[----:B------:R-:W1:Y:S07]  /*0010*/  S2R R0, SR_TID.X ;  /* 0x0000000000007919 */ /* 0x000e6e0000002100 */
[----:B------:R-:W2:Y:S01]  /*0020*/  LDC.64 R2, c[0x0][0x210] ;  /* 0x00008400ff027b82 */ /* 0x000ea20000000a00 */
[----:B------:R-:W-:Y:S01]  /*0030*/  ULDC.64 UR4, c[0x0][0x208] ;  /* 0x0000820000047ab9 */ /* 0x000fe20000000a00 */
[----:B------:R-:W-:Y:S01]  /*0040*/  ULDC.64 UR6, c[0x0][0x220] ;  /* 0x0000880000067ab9 */ /* 0x000fe20000000a00 */
[----:B------:R-:W3:Y:S01]  /*0050*/  S2R R11, SR_CTAID.X ;  /* 0x00000000000b7919 */ /* 0x000ee20000002500 */
[----:B-1----:R-:W-:-:S05]  /*0060*/  LOP3.LUT R0, R0, 0x7f, RZ, 0xc0, !PT ;  /* 0x0000007f00007812 */ /* 0x002fca00078ec0ff */
[----:B---3--:R-:W-:-:S05]  /*0070*/  IMAD R11, R11, 0x80, R0 ;  /* 0x000000800b0b7824 */ /* 0x008fca00078e0200 */
[----:B------:R-:W-:-:S04]  /*0080*/  SHF.R.S32.HI R0, RZ, 0x1f, R11 ;  /* 0x0000001fff007819 */ /* 0x000fc8000001140b */
[----:B------:R-:W-:-:S04]  /*0090*/  LEA.HI R0, R0, R11, RZ, 0x2 ;  /* 0x0000000b00007211 */ /* 0x000fc800078f10ff */
[C---:B------:R-:W-:Y:S01]  /*00a0*/  LOP3.LUT R4, R0.reuse, 0x7ffffffc, RZ, 0xc0, !PT ;  /* 0x7ffffffc00047812 */ /* 0x040fe200078ec0ff */
[----:B------:R-:W-:-:S04]  /*00b0*/  IMAD.SHL.U32 R0, R0, 0x4, RZ ;  /* 0x0000000400007824 */ /* 0x000fc800078e00ff */
[----:B------:R-:W-:Y:S01]  /*00c0*/  IMAD.IADD R4, R11, 0x1, -R4 ;  /* 0x000000010b047824 */ /* 0x000fe200078e0a04 */
[----:B------:R-:W-:-:S05]  /*00d0*/  LOP3.LUT R5, R0, 0xfffffff0, RZ, 0xc0, !PT ;  /* 0xfffffff000057812 */ /* 0x000fca00078ec0ff */
[----:B------:R-:W-:-:S04]  /*00e0*/  IMAD R9, R4, 0x2, R5 ;  /* 0x0000000204097824 */ /* 0x000fc800078e0205 */
[----:B--2---:R-:W-:-:S04]  /*00f0*/  IMAD.WIDE R4, R9, 0x4, R2 ;  /* 0x0000000409047825 */ /* 0x004fc800078e0202 */
[----:B------:R-:W-:Y:S01]  /*0100*/  VIADD R7, R9, 0x8 ;  /* 0x0000000809077836 */ /* 0x000fe20000000000 */
[----:B------:R-:W2:Y:S04]  /*0110*/  LDG.E.EL R0, desc[UR4][R4.64] ;  /* 0x0000000404007981 */ /* 0x000ea8000c2e1900 */
[----:B------:R-:W2:Y:S01]  /*0120*/  LDG.E.EL R13, desc[UR4][R4.64+0x4] ;  /* 0x00000404040d7981 */ /* 0x000ea2000c2e1900 */
[----:B------:R-:W-:-:S04]  /*0130*/  IMAD.WIDE R6, R7, 0x4, R2 ;  /* 0x0000000407067825 */ /* 0x000fc800078e0202 */
[----:B------:R-:W-:Y:S01]  /*0140*/  VIADD R9, R9, 0x9 ;  /* 0x0000000909097836 */ /* 0x000fe20000000000 */
[----:B------:R-:W3:Y:S03]  /*0150*/  LDG.E.EL R10, desc[UR4][R6.64] ;  /* 0x00000004060a7981 */ /* 0x000ee6000c2e1900 */
[----:B------:R-:W-:Y:S02]  /*0160*/  IMAD.WIDE R2, R9, 0x4, R2 ;  /* 0x0000000409027825 */ /* 0x000fe400078e0202 */
[----:B------:R-:W1:Y:S03]  /*0170*/  LDC.64 R8, c[0x0][0x218] ;  /* 0x00008600ff087b82 */ /* 0x000e660000000a00 */
[----:B------:R1:W4:Y:S02]  /*0180*/  LDG.E.EL R15, desc[UR4][R2.64] ;  /* 0x00000004020f7981 */ /* 0x000324000c2e1900 */
[----:B-1----:R-:W-:Y:S01]  /*0190*/  IMAD.WIDE R2, R11, 0x4, R8 ;  /* 0x000000040b027825 */ /* 0x002fe200078e0208 */
[----:B--2---:R-:W-:-:S02]  /*01a0*/  FSETP.GT.AND P0, PT, R13, R0, PT ;  /* 0x000000000d00720b */ /* 0x004fc40003f04000 */
[----:B------:R-:W-:Y:S02]  /*01b0*/  FSETP.NAN.AND P2, PT, R13, R13, PT ;  /* 0x0000000d0d00720b */ /* 0x000fe40003f48000 */
[----:B---3--:R-:W-:-:S09]  /*01c0*/  FSETP.NAN.AND P1, PT, R10, R10, PT ;  /* 0x0000000a0a00720b */ /* 0x008fd20003f28000 */
[----:B------:R-:W-:Y:S02]  /*01d0*/  @!P0 FSEL R13, R13, R0, P2 ;  /* 0x000000000d0d8208 */ /* 0x000fe40001000000 */
[----:B----4-:R-:W-:Y:S02]  /*01e0*/  FSETP.NAN.AND P3, PT, R15, R15, PT ;  /* 0x0000000f0f00720b */ /* 0x010fe40003f68000 */
[----:B------:R-:W-:Y:S02]  /*01f0*/  FSETP.GEU.AND P2, PT, R13, R10, PT ;  /* 0x0000000a0d00720b */ /* 0x000fe40003f4e000 */
[----:B------:R-:W-:Y:S02]  /*0200*/  SEL R0, RZ, 0x1, !P0 ;  /* 0x00000001ff007807 */ /* 0x000fe40004000000 */
[----:B------:R-:W-:Y:S02]  /*0210*/  @!P1 FSEL R10, R10, R13, !P2 ;  /* 0x0000000d0a0a9208 */ /* 0x000fe40005000000 */
[----:B------:R-:W-:-:S02]  /*0220*/  IADD3 R4, P1, R11, UR6, RZ ;  /* 0x000000060b047c10 */ /* 0x000fc4000ff3e0ff */
[----:B------:R-:W-:Y:S02]  /*0230*/  FSETP.GEU.AND P0, PT, R10, R15, PT ;  /* 0x0000000f0a00720b */ /* 0x000fe40003f0e000 */
[----:B------:R-:W-:Y:S02]  /*0240*/  SEL R0, R0, 0x2, P2 ;  /* 0x0000000200007807 */ /* 0x000fe40001000000 */
[----:B------:R-:W-:Y:S02]  /*0250*/  @!P3 SEL R15, R15, R10, !P0 ;  /* 0x0000000a0f0fb207 */ /* 0x000fe40004000000 */
[----:B------:R-:W-:Y:S02]  /*0260*/  LEA.HI.X.SX32 R5, R11, UR7, 0x1, P1 ;  /* 0x000000070b057c11 */ /* 0x000fe400088f0eff */
[----:B------:R-:W-:Y:S01]  /*0270*/  SEL R7, R0, 0x3, P0 ;  /* 0x0000000300077807 */ /* 0x000fe20000000000 */
[----:B------:R-:W-:Y:S04]  /*0280*/  STG.E desc[UR4][R2.64], R15 ;  /* 0x0000000f02007986 */ /* 0x000fe8000c101904 */
[----:B------:R-:W-:Y:S01]  /*0290*/  STG.E.U8 desc[UR4][R4.64], R7 ;  /* 0x0000000704007986 */ /* 0x000fe2000c101104 */
[----:B------:R-:W-:Y:S05]  /*02a0*/  EXIT ;  /* 0x000000000000794d */ /* 0x000fea0003800000 */
.L_x_0:
[----:B------:R-:W-:-:S00]  /*02b0*/  BRA `(.L_x_0) ;  /* 0xfffffffc00fc7947 */ /* 0x000fc0000383ffff */
[----:B------:R-:W-:-:S00]  /*02c0*/  NOP ;  /* 0x0000000000007918 */ /* 0x000fc00000000000 */
        /* <DEDUP_REMOVED lines=11> */
.L_x_1:


//--------------------- .nv.constant0.triton_poi_fused_max_pool2d_with_indices_76 --------------------------
	.section	.nv.constant0.triton_poi_fused_max_pool2d_with_indices_76,"a",@progbits
	.sectionflags	@""
	.align	4
.nv.constant0.triton_poi_fused_max_pool2d_with_indices_76:
	.zero		556
